//
// Generated by NVIDIA NVVM Compiler
//
// Compiler Build ID: CL-30794723
// Cuda compilation tools, release 11.6, V11.6.55
// Based on NVVM 7.0.1
//

.version 7.6
.target sm_52
.address_size 64

	// .globl	_Z9addKernelPiS_S_

.visible .entry _Z9addKernelPiS_S_(
	.param .u64 _Z9addKernelPiS_S__param_0,
	.param .u64 _Z9addKernelPiS_S__param_1,
	.param .u64 _Z9addKernelPiS_S__param_2
)
{
	.reg .pred 	%p<2>;
	.reg .b32 	%r<5>;
	.reg .b64 	%rd<11>;


	ld.param.u64 	%rd1, [_Z9addKernelPiS_S__param_0];
	ld.param.u64 	%rd2, [_Z9addKernelPiS_S__param_1];
	ld.param.u64 	%rd3, [_Z9addKernelPiS_S__param_2];
	mov.u32 	%r1, %tid.x;
	setp.gt.s32 	%p1, %r1, 99;
	@%p1 bra 	$L__BB0_2;

	cvta.to.global.u64 	%rd4, %rd1;
	mul.wide.s32 	%rd5, %r1, 4;
	add.s64 	%rd6, %rd4, %rd5;
	cvta.to.global.u64 	%rd7, %rd2;
	add.s64 	%rd8, %rd7, %rd5;
	ld.global.u32 	%r2, [%rd8];
	ld.global.u32 	%r3, [%rd6];
	add.s32 	%r4, %r2, %r3;
	cvta.to.global.u64 	%rd9, %rd3;
	add.s64 	%rd10, %rd9, %rd5;
	st.global.u32 	[%rd10], %r4;

$L__BB0_2:
	ret;

}



// ===== COMPILED SASS (sm_100) =====

	.target	sm_100

	.elftype	@"ET_EXEC"


//--------------------- .note.nv.tkinfo           --------------------------
	.section	.note.nv.tkinfo,"",@"SHT_NOTE"
	.sectionflags	@"SHF_NOTE_NV_TKINFO"
	.tkinfo
        /*0018*/ 	.word	0x00000002
        /*0030*/ 	.string	""
        /*0030*/ 	.string	"ptxas"
        /*0030*/ 	.string	"Cuda compilation tools, release 13.0, V13.0.88"
        /*0030*/ 	.string	"Build cuda_13.0.r13.0/compiler.36424714_0"
        /*0030*/ 	.string	"-arch sm_100 "



//--------------------- .note.nv.cuinfo           --------------------------
	.section	.note.nv.cuinfo,"",@"SHT_NOTE"
	.sectionflags	@"SHF_NOTE_NV_CUINFO"
        /*0018*/ 	.short	0x0002
        /*001a*/ 	.short	0x0034
        /*001c*/ 	.short	0x0082
	.zero		2


//--------------------- .nv.info                  --------------------------
	.section	.nv.info,"",@"SHT_CUDA_INFO"
	.align	4


	//----- nvinfo : EIATTR_REGCOUNT
	.align		4
        /*0000*/ 	.byte	0x04, 0x2f
        /*0002*/ 	.short	(.L_1 - .L_0)
	.align		4
.L_0:
        /*0004*/ 	.word	index@(_Z9addKernelPiS_S_)
        /*0008*/ 	.word	0x0000000c


	//----- nvinfo : EIATTR_FRAME_SIZE
	.align		4
.L_1:
        /*000c*/ 	.byte	0x04, 0x11
        /*000e*/ 	.short	(.L_3 - .L_2)
	.align		4
.L_2:
        /*0010*/ 	.word	index@(_Z9addKernelPiS_S_)
        /*0014*/ 	.word	0x00000000


	//----- nvinfo : EIATTR_MIN_STACK_SIZE
	.align		4
.L_3:
        /*0018*/ 	.byte	0x04, 0x12
        /*001a*/ 	.short	(.L_5 - .L_4)
	.align		4
.L_4:
        /*001c*/ 	.word	index@(_Z9addKernelPiS_S_)
        /*0020*/ 	.word	0x00000000
.L_5:


//--------------------- .nv.compat                --------------------------
	.section	.nv.compat,"",@"SHT_CUDA_COMPAT_INFO"
	.align	4
        /*0000*/ 	.byte	0x02, 0x09, 0x00, 0x00, 0x02, 0x02, 0x01, 0x00, 0x02, 0x05, 0x05, 0x00, 0x03, 0x07, 0x01, 0x01
        /*0010*/ 	.byte	0x02, 0x03, 0x00, 0x00, 0x02, 0x06, 0x01, 0x00, 0x04, 0x0b, 0x08, 0x00, 0x09, 0x00, 0x00, 0x00
        /*0020*/ 	.byte	0x00, 0x00, 0x00, 0x00


//--------------------- .nv.info._Z9addKernelPiS_S_ --------------------------
	.section	.nv.info._Z9addKernelPiS_S_,"",@"SHT_CUDA_INFO"
	.sectionflags	@""
	.align	4


	//----- nvinfo : EIATTR_CUDA_API_VERSION
	.align		4
        /*0000*/ 	.byte	0x04, 0x37
        /*0002*/ 	.short	(.L_7 - .L_6)
.L_6:
        /*0004*/ 	.word	0x00000082


	//----- nvinfo : EIATTR_KPARAM_INFO
	.align		4
.L_7:
        /*0008*/ 	.byte	0x04, 0x17
        /*000a*/ 	.short	(.L_9 - .L_8)
.L_8:
        /*000c*/ 	.word	0x00000000
        /*0010*/ 	.short	0x0002
        /*0012*/ 	.short	0x0010
        /*0014*/ 	.byte	0x00, 0xf0, 0x21, 0x00


	//----- nvinfo : EIATTR_KPARAM_INFO
	.align		4
.L_9:
        /*0018*/ 	.byte	0x04, 0x17
        /*001a*/ 	.short	(.L_11 - .L_10)
.L_10:
        /*001c*/ 	.word	0x00000000
        /*0020*/ 	.short	0x0001
        /*0022*/ 	.short	0x0008
        /*0024*/ 	.byte	0x00, 0xf0, 0x21, 0x00


	//----- nvinfo : EIATTR_KPARAM_INFO
	.align		4
.L_11:
        /*0028*/ 	.byte	0x04, 0x17
        /*002a*/ 	.short	(.L_13 - .L_12)
.L_12:
        /*002c*/ 	.word	0x00000000
        /*0030*/ 	.short	0x0000
        /*0032*/ 	.short	0x0000
        /*0034*/ 	.byte	0x00, 0xf0, 0x21, 0x00


	//----- nvinfo : EIATTR_SPARSE_MMA_MASK
	.align		4
.L_13:
        /*0038*/ 	.byte	0x03, 0x50
        /*003a*/ 	.short	0x0000


	//----- nvinfo : EIATTR_MAXREG_COUNT
	.align		4
        /*003c*/ 	.byte	0x03, 0x1b
        /*003e*/ 	.short	0x00ff


	//----- nvinfo : EIATTR_MERCURY_ISA_VERSION
	.align		4
        /*0040*/ 	.byte	0x03, 0x5f
        /*0042*/ 	.short	0x0101


	//----- nvinfo : EIATTR_VRC_CTA_INIT_COUNT
	.align		4
        /*0044*/ 	.byte	0x02, 0x4a
	.zero		1
	.zero		1


	//----- nvinfo : EIATTR_EXIT_INSTR_OFFSETS
	.align		4
        /*0048*/ 	.byte	0x04, 0x1c
        /*004a*/ 	.short	(.L_15 - .L_14)


	//   ....[0]....
.L_14:
        /*004c*/ 	.word	0x00000030


	//   ....[1]....
        /*0050*/ 	.word	0x000000f0


	//----- nvinfo : EIATTR_CBANK_PARAM_SIZE
	.align		4
.L_15:
        /*0054*/ 	.byte	0x03, 0x19
        /*0056*/ 	.short	0x0018


	//----- nvinfo : EIATTR_PARAM_CBANK
	.align		4
        /*0058*/ 	.byte	0x04, 0x0a
        /*005a*/ 	.short	(.L_17 - .L_16)
	.align		4
.L_16:
        /*005c*/ 	.word	index@(.nv.constant0._Z9addKernelPiS_S_)
        /*0060*/ 	.short	0x0380
        /*0062*/ 	.short	0x0018


	//----- nvinfo : EIATTR_SW_WAR
	.align		4
.L_17:
        /*0064*/ 	.byte	0x04, 0x36
        /*0066*/ 	.short	(.L_19 - .L_18)
.L_18:
        /*0068*/ 	.word	0x00000008
.L_19:


//--------------------- .nv.callgraph             --------------------------
	.section	.nv.callgraph,"",@"SHT_CUDA_CALLGRAPH"
	.align	4
	.sectionentsize	8
	.align		4
        /*0000*/ 	.word	0x00000000
	.align		4
        /*0004*/ 	.word	0xffffffff
	.align		4
        /*0008*/ 	.word	0x00000000
	.align		4
        /*000c*/ 	.word	0xfffffffe
	.align		4
        /*0010*/ 	.word	0x00000000
	.align		4
        /*0014*/ 	.word	0xfffffffd
	.align		4
        /*0018*/ 	.word	0x00000000
	.align		4
        /*001c*/ 	.word	0xfffffffc


//--------------------- .text._Z9addKernelPiS_S_  --------------------------
	.section	.text._Z9addKernelPiS_S_,"ax",@progbits
	.align	128
        .global         _Z9addKernelPiS_S_
        .type           _Z9addKernelPiS_S_,@function
        .size           _Z9addKernelPiS_S_,(.L_x_1 - _Z9addKernelPiS_S_)
        .other          _Z9addKernelPiS_S_,@"STO_CUDA_ENTRY STV_DEFAULT"
_Z9addKernelPiS_S_:
.text._Z9addKernelPiS_S_:
[----:B------:R-:W-:Y:S01]  /*0000*/  LDC R1, c[0x0][0x37c] ;  /* 0x0000df00ff017b82 */ /* 0x000fe20000000800 */
[----:B------:R-:W0:Y:S02]  /*0010*/  S2R R9, SR_TID.X ;  /* 0x0000000000097919 */ /* 0x000e240000002100 */
[----:B0-----:R-:W-:-:S13]  /*0020*/  ISETP.GT.AND P0, PT, R9, 0x63, PT ;  /* 0x000000630900780c */ /* 0x001fda0003f04270 */
[----:B------:R-:W-:Y:S05]  /*0030*/  @P0 EXIT ;  /* 0x000000000000094d */ /* 0x000fea0003800000 */
[----:B------:R-:W0:Y:S01]  /*0040*/  LDC.64 R2, c[0x0][0x380] ;  /* 0x0000e000ff027b82 */ /* 0x000e220000000a00 */
[----:B------:R-:W1:Y:S07]  /*0050*/  LDCU.64 UR4, c[0x0][0x358] ;  /* 0x00006b00ff0477ac */ /* 0x000e6e0008000a00 */
[----:B------:R-:W2:Y:S08]  /*0060*/  LDC.64 R4, c[0x0][0x388] ;  /* 0x0000e200ff047b82 */ /* 0x000eb00000000a00 */
[----:B------:R-:W3:Y:S01]  /*0070*/  LDC.64 R6, c[0x0][0x390] ;  /* 0x0000e400ff067b82 */ /* 0x000ee20000000a00 */
[----:B0-----:R-:W-:-:S06]  /*0080*/  IMAD.WIDE R2, R9, 0x4, R2 ;  /* 0x0000000409027825 */ /* 0x001fcc00078e0202 */
[----:B-1----:R-:W4:Y:S01]  /*0090*/  LDG.E R3, desc[UR4][R2.64] ;  /* 0x0000000402037981 */ /* 0x002f22000c1e1900 */
[----:B--2---:R-:W-:-:S06]  /*00a0*/  IMAD.WIDE R4, R9, 0x4, R4 ;  /* 0x0000000409047825 */ /* 0x004fcc00078e0204 */
[----:B------:R-:W4:Y:S01]  /*00b0*/  LDG.E R4, desc[UR4][R4.64] ;  /* 0x0000000404047981 */ /* 0x000f22000c1e1900 */
[----:B---3--:R-:W-:Y:S01]  /*00c0*/  IMAD.WIDE R6, R9, 0x4, R6 ;  /* 0x0000000409067825 */ /* 0x008fe200078e0206 */
[----:B----4-:R-:W-:-:S05]  /*00d0*/  IADD3 R9, PT, PT, R4, R3, RZ ;  /* 0x0000000304097210 */ /* 0x010fca0007ffe0ff */
[----:B------:R-:W-:Y:S01]  /*00e0*/  STG.E desc[UR4][R6.64], R9 ;  /* 0x0000000906007986 */ /* 0x000fe2000c101904 */
[----:B------:R-:W-:Y:S05]  /*00f0*/  EXIT ;  /* 0x000000000000794d */ /* 0x000fea0003800000 */
.L_x_0:
[----:B------:R-:W-:-:S00]  /*0100*/  BRA `(.L_x_0) ;  /* 0xfffffffc00fc7947 */ /* 0x000fc0000383ffff */
[----:B------:R-:W-:-:S00]  /*0110*/  NOP ;  /* 0x0000000000007918 */ /* 0x000fc00000000000 */
        /* <DEDUP_REMOVED lines=14> */
.L_x_1:


//--------------------- .nv.shared.reserved.0     --------------------------
	.section	.nv.shared.reserved.0,"aw",@nobits
	.weak		__nv_reservedSMEM_offset_0_alias
	.size		__nv_reservedSMEM_offset_0_alias, 0, 64
	.other		__nv_reservedSMEM_offset_0_alias,@"STO_CUDA_RESERVED_SHARED STV_DEFAULT"
__nv_reservedSMEM_offset_0_alias:
	.zero		0
	.zero		64


//--------------------- .nv.constant0._Z9addKernelPiS_S_ --------------------------
	.section	.nv.constant0._Z9addKernelPiS_S_,"a",@progbits
	.sectionflags	@""
	.align	4
.nv.constant0._Z9addKernelPiS_S_:
	.zero		920


//--------------------- SYMBOLS --------------------------

	.type		.nv.reservedSmem.offset0,@object
	.size		.nv.reservedSmem.offset0,0x4
